//
// Generated by NVIDIA NVVM Compiler
//
// Compiler Build ID: CL-36424714
// Cuda compilation tools, release 13.0, V13.0.88
// Based on NVVM 20.0.0
//

.version 9.0
.target sm_100
.address_size 64

	// .globl	_Z21SortParamBasedBitonicPfS_
// _ZZ21SortParamBasedBitonicPfS_E17sm_sorted_fitness has been demoted
// _ZZ21SortParamBasedBitonicPfS_E15sm_sorted_param has been demoted

.visible .entry _Z21SortParamBasedBitonicPfS_(
	.param .u64 .ptr .align 1 _Z21SortParamBasedBitonicPfS__param_0,
	.param .u64 .ptr .align 1 _Z21SortParamBasedBitonicPfS__param_1
)
{
	.reg .pred 	%p<81>;
	.reg .b32 	%r<105>;
	.reg .b32 	%f<152>;
	.reg .b64 	%rd<9>;
	// demoted variable
	.shared .align 4 .b8 _ZZ21SortParamBasedBitonicPfS_E17sm_sorted_fitness[256];
	// demoted variable
	.shared .align 4 .b8 _ZZ21SortParamBasedBitonicPfS_E15sm_sorted_param[256];
	ld.param.u64 	%rd3, [_Z21SortParamBasedBitonicPfS__param_0];
	ld.param.u64 	%rd4, [_Z21SortParamBasedBitonicPfS__param_1];
	setp.eq.s64 	%p1, %rd3, 0;
	setp.eq.s64 	%p2, %rd4, 0;
	or.pred  	%p3, %p1, %p2;
	@%p3 bra 	$L__BB0_6;
	cvta.to.global.u64 	%rd5, %rd3;
	cvta.to.global.u64 	%rd6, %rd4;
	mov.u32 	%r1, %ctaid.x;
	mov.u32 	%r2, %tid.x;
	shl.b32 	%r8, %r2, 4;
	add.s32 	%r9, %r8, %r1;
	mul.wide.u32 	%rd7, %r9, 4;
	add.s64 	%rd1, %rd5, %rd7;
	ld.global.f32 	%f9, [%rd1];
	mul.wide.u32 	%rd8, %r2, 4;
	add.s64 	%rd2, %rd6, %rd8;
	ld.global.f32 	%f10, [%rd2];
	mov.b32 	%r10, %f9;
	shfl.sync.bfly.b32	%r11|%p4, %r10, 1, 31, -1;
	mov.b32 	%r12, %f10;
	shfl.sync.bfly.b32	%r13|%p5, %r12, 1, 31, -1;
	mov.b32 	%f11, %r13;
	xor.b32  	%r3, %r2, 1;
	setp.gt.u32 	%p6, %r2, %r3;
	sub.f32 	%f12, %f11, %f10;
	neg.f32 	%f13, %f12;
	selp.f32 	%f14, %f13, %f12, %p6;
	setp.lt.f32 	%p7, %f14, 0f00000000;
	mov.b32 	%f15, %r11;
	selp.f32 	%f16, %f15, %f9, %p7;
	selp.f32 	%f17, %f11, %f10, %p7;
	mov.b32 	%r14, %f16;
	shfl.sync.bfly.b32	%r15|%p8, %r14, 3, 31, -1;
	mov.b32 	%r16, %f17;
	shfl.sync.bfly.b32	%r17|%p9, %r16, 3, 31, -1;
	mov.b32 	%f18, %r17;
	xor.b32  	%r18, %r2, 3;
	setp.gt.u32 	%p10, %r2, %r18;
	sub.f32 	%f19, %f18, %f17;
	neg.f32 	%f20, %f19;
	selp.f32 	%f21, %f20, %f19, %p10;
	setp.lt.f32 	%p11, %f21, 0f00000000;
	mov.b32 	%f22, %r15;
	selp.f32 	%f23, %f22, %f16, %p11;
	selp.f32 	%f24, %f18, %f17, %p11;
	mov.b32 	%r19, %f23;
	shfl.sync.bfly.b32	%r20|%p12, %r19, 1, 31, -1;
	mov.b32 	%r21, %f24;
	shfl.sync.bfly.b32	%r22|%p13, %r21, 1, 31, -1;
	mov.b32 	%f25, %r22;
	sub.f32 	%f26, %f25, %f24;
	neg.f32 	%f27, %f26;
	selp.f32 	%f28, %f27, %f26, %p6;
	setp.lt.f32 	%p14, %f28, 0f00000000;
	mov.b32 	%f29, %r20;
	selp.f32 	%f30, %f29, %f23, %p14;
	selp.f32 	%f31, %f25, %f24, %p14;
	mov.b32 	%r23, %f30;
	shfl.sync.bfly.b32	%r24|%p15, %r23, 7, 31, -1;
	mov.b32 	%r25, %f31;
	shfl.sync.bfly.b32	%r26|%p16, %r25, 7, 31, -1;
	mov.b32 	%f32, %r26;
	xor.b32  	%r27, %r2, 7;
	setp.gt.u32 	%p17, %r2, %r27;
	sub.f32 	%f33, %f32, %f31;
	neg.f32 	%f34, %f33;
	selp.f32 	%f35, %f34, %f33, %p17;
	setp.lt.f32 	%p18, %f35, 0f00000000;
	mov.b32 	%f36, %r24;
	selp.f32 	%f37, %f36, %f30, %p18;
	selp.f32 	%f38, %f32, %f31, %p18;
	mov.b32 	%r28, %f37;
	shfl.sync.bfly.b32	%r29|%p19, %r28, 2, 31, -1;
	mov.b32 	%r30, %f38;
	shfl.sync.bfly.b32	%r31|%p20, %r30, 2, 31, -1;
	mov.b32 	%f39, %r31;
	xor.b32  	%r4, %r2, 2;
	setp.gt.u32 	%p21, %r2, %r4;
	sub.f32 	%f40, %f39, %f38;
	neg.f32 	%f41, %f40;
	selp.f32 	%f42, %f41, %f40, %p21;
	setp.lt.f32 	%p22, %f42, 0f00000000;
	mov.b32 	%f43, %r29;
	selp.f32 	%f44, %f43, %f37, %p22;
	selp.f32 	%f45, %f39, %f38, %p22;
	mov.b32 	%r32, %f44;
	shfl.sync.bfly.b32	%r33|%p23, %r32, 1, 31, -1;
	mov.b32 	%r34, %f45;
	shfl.sync.bfly.b32	%r35|%p24, %r34, 1, 31, -1;
	mov.b32 	%f46, %r35;
	sub.f32 	%f47, %f46, %f45;
	neg.f32 	%f48, %f47;
	selp.f32 	%f49, %f48, %f47, %p6;
	setp.lt.f32 	%p25, %f49, 0f00000000;
	mov.b32 	%f50, %r33;
	selp.f32 	%f51, %f50, %f44, %p25;
	selp.f32 	%f52, %f46, %f45, %p25;
	mov.b32 	%r36, %f51;
	shfl.sync.bfly.b32	%r37|%p26, %r36, 15, 31, -1;
	mov.b32 	%r38, %f52;
	shfl.sync.bfly.b32	%r39|%p27, %r38, 15, 31, -1;
	mov.b32 	%f53, %r39;
	xor.b32  	%r40, %r2, 15;
	setp.gt.u32 	%p28, %r2, %r40;
	sub.f32 	%f54, %f53, %f52;
	neg.f32 	%f55, %f54;
	selp.f32 	%f56, %f55, %f54, %p28;
	setp.lt.f32 	%p29, %f56, 0f00000000;
	mov.b32 	%f57, %r37;
	selp.f32 	%f58, %f57, %f51, %p29;
	selp.f32 	%f59, %f53, %f52, %p29;
	mov.b32 	%r41, %f58;
	shfl.sync.bfly.b32	%r42|%p30, %r41, 4, 31, -1;
	mov.b32 	%r43, %f59;
	shfl.sync.bfly.b32	%r44|%p31, %r43, 4, 31, -1;
	mov.b32 	%f60, %r44;
	xor.b32  	%r5, %r2, 4;
	setp.gt.u32 	%p32, %r2, %r5;
	sub.f32 	%f61, %f60, %f59;
	neg.f32 	%f62, %f61;
	selp.f32 	%f63, %f62, %f61, %p32;
	setp.lt.f32 	%p33, %f63, 0f00000000;
	mov.b32 	%f64, %r42;
	selp.f32 	%f65, %f64, %f58, %p33;
	selp.f32 	%f66, %f60, %f59, %p33;
	mov.b32 	%r45, %f65;
	shfl.sync.bfly.b32	%r46|%p34, %r45, 2, 31, -1;
	mov.b32 	%r47, %f66;
	shfl.sync.bfly.b32	%r48|%p35, %r47, 2, 31, -1;
	mov.b32 	%f67, %r48;
	sub.f32 	%f68, %f67, %f66;
	neg.f32 	%f69, %f68;
	selp.f32 	%f70, %f69, %f68, %p21;
	setp.lt.f32 	%p36, %f70, 0f00000000;
	mov.b32 	%f71, %r46;
	selp.f32 	%f72, %f71, %f65, %p36;
	selp.f32 	%f73, %f67, %f66, %p36;
	mov.b32 	%r49, %f72;
	shfl.sync.bfly.b32	%r50|%p37, %r49, 1, 31, -1;
	mov.b32 	%r51, %f73;
	shfl.sync.bfly.b32	%r52|%p38, %r51, 1, 31, -1;
	mov.b32 	%f74, %r52;
	sub.f32 	%f75, %f74, %f73;
	neg.f32 	%f76, %f75;
	selp.f32 	%f77, %f76, %f75, %p6;
	setp.lt.f32 	%p39, %f77, 0f00000000;
	mov.b32 	%f78, %r50;
	selp.f32 	%f79, %f78, %f72, %p39;
	selp.f32 	%f80, %f74, %f73, %p39;
	mov.b32 	%r53, %f79;
	shfl.sync.bfly.b32	%r54|%p40, %r53, 31, 31, -1;
	mov.b32 	%r55, %f80;
	shfl.sync.bfly.b32	%r56|%p41, %r55, 31, 31, -1;
	mov.b32 	%f81, %r56;
	xor.b32  	%r57, %r2, 31;
	setp.gt.u32 	%p42, %r2, %r57;
	sub.f32 	%f82, %f81, %f80;
	neg.f32 	%f83, %f82;
	selp.f32 	%f84, %f83, %f82, %p42;
	setp.lt.f32 	%p43, %f84, 0f00000000;
	mov.b32 	%f85, %r54;
	selp.f32 	%f86, %f85, %f79, %p43;
	selp.f32 	%f87, %f81, %f80, %p43;
	mov.b32 	%r58, %f86;
	shfl.sync.bfly.b32	%r59|%p44, %r58, 8, 31, -1;
	mov.b32 	%r60, %f87;
	shfl.sync.bfly.b32	%r61|%p45, %r60, 8, 31, -1;
	mov.b32 	%f88, %r61;
	xor.b32  	%r6, %r2, 8;
	setp.gt.u32 	%p46, %r2, %r6;
	sub.f32 	%f89, %f88, %f87;
	neg.f32 	%f90, %f89;
	selp.f32 	%f91, %f90, %f89, %p46;
	setp.lt.f32 	%p47, %f91, 0f00000000;
	mov.b32 	%f92, %r59;
	selp.f32 	%f93, %f92, %f86, %p47;
	selp.f32 	%f94, %f88, %f87, %p47;
	mov.b32 	%r62, %f93;
	shfl.sync.bfly.b32	%r63|%p48, %r62, 4, 31, -1;
	mov.b32 	%r64, %f94;
	shfl.sync.bfly.b32	%r65|%p49, %r64, 4, 31, -1;
	mov.b32 	%f95, %r65;
	sub.f32 	%f96, %f95, %f94;
	neg.f32 	%f97, %f96;
	selp.f32 	%f98, %f97, %f96, %p32;
	setp.lt.f32 	%p50, %f98, 0f00000000;
	mov.b32 	%f99, %r63;
	selp.f32 	%f100, %f99, %f93, %p50;
	selp.f32 	%f101, %f95, %f94, %p50;
	mov.b32 	%r66, %f100;
	shfl.sync.bfly.b32	%r67|%p51, %r66, 2, 31, -1;
	mov.b32 	%r68, %f101;
	shfl.sync.bfly.b32	%r69|%p52, %r68, 2, 31, -1;
	mov.b32 	%f102, %r69;
	sub.f32 	%f103, %f102, %f101;
	neg.f32 	%f104, %f103;
	selp.f32 	%f105, %f104, %f103, %p21;
	setp.lt.f32 	%p53, %f105, 0f00000000;
	mov.b32 	%f106, %r67;
	selp.f32 	%f107, %f106, %f100, %p53;
	selp.f32 	%f108, %f102, %f101, %p53;
	mov.b32 	%r70, %f107;
	shfl.sync.bfly.b32	%r71|%p54, %r70, 1, 31, -1;
	mov.b32 	%r72, %f108;
	shfl.sync.bfly.b32	%r73|%p55, %r72, 1, 31, -1;
	mov.b32 	%f109, %r73;
	sub.f32 	%f110, %f109, %f108;
	neg.f32 	%f111, %f110;
	selp.f32 	%f112, %f111, %f110, %p6;
	setp.lt.f32 	%p56, %f112, 0f00000000;
	mov.b32 	%f113, %r71;
	selp.f32 	%f150, %f113, %f107, %p56;
	selp.f32 	%f151, %f109, %f108, %p56;
	shl.b32 	%r74, %r2, 2;
	mov.u32 	%r75, _ZZ21SortParamBasedBitonicPfS_E15sm_sorted_param;
	add.s32 	%r76, %r75, %r74;
	st.shared.f32 	[%r76], %f150;
	mov.u32 	%r77, _ZZ21SortParamBasedBitonicPfS_E17sm_sorted_fitness;
	add.s32 	%r78, %r77, %r74;
	st.shared.f32 	[%r78], %f151;
	bar.sync 	0;
	xor.b32  	%r7, %r2, 63;
	xor.b32  	%r79, %r74, 252;
	add.s32 	%r80, %r77, %r79;
	ld.shared.f32 	%f3, [%r80];
	setp.gt.u32 	%p57, %r2, %r7;
	sub.f32 	%f114, %f3, %f151;
	neg.f32 	%f115, %f114;
	selp.f32 	%f116, %f115, %f114, %p57;
	setp.geu.f32 	%p58, %f116, 0f00000000;
	@%p58 bra 	$L__BB0_3;
	shl.b32 	%r81, %r7, 2;
	add.s32 	%r83, %r75, %r81;
	ld.shared.f32 	%f150, [%r83];
	mov.f32 	%f151, %f3;
$L__BB0_3:
	setp.gt.u32 	%p59, %r2, %r6;
	setp.gt.u32 	%p60, %r2, %r5;
	setp.gt.u32 	%p61, %r2, %r4;
	setp.gt.u32 	%p62, %r2, %r3;
	bar.sync 	0;
	mov.b32 	%r84, %f150;
	shfl.sync.bfly.b32	%r85|%p63, %r84, 16, 31, -1;
	mov.b32 	%r86, %f151;
	shfl.sync.bfly.b32	%r87|%p64, %r86, 16, 31, -1;
	mov.b32 	%f117, %r87;
	xor.b32  	%r88, %r2, 16;
	setp.gt.u32 	%p65, %r2, %r88;
	sub.f32 	%f118, %f117, %f151;
	neg.f32 	%f119, %f118;
	selp.f32 	%f120, %f119, %f118, %p65;
	setp.lt.f32 	%p66, %f120, 0f00000000;
	mov.b32 	%f121, %r85;
	selp.f32 	%f122, %f121, %f150, %p66;
	selp.f32 	%f123, %f117, %f151, %p66;
	mov.b32 	%r89, %f122;
	shfl.sync.bfly.b32	%r90|%p67, %r89, 8, 31, -1;
	mov.b32 	%r91, %f123;
	shfl.sync.bfly.b32	%r92|%p68, %r91, 8, 31, -1;
	mov.b32 	%f124, %r92;
	sub.f32 	%f125, %f124, %f123;
	neg.f32 	%f126, %f125;
	selp.f32 	%f127, %f126, %f125, %p59;
	setp.lt.f32 	%p69, %f127, 0f00000000;
	mov.b32 	%f128, %r90;
	selp.f32 	%f129, %f128, %f122, %p69;
	selp.f32 	%f130, %f124, %f123, %p69;
	mov.b32 	%r93, %f129;
	shfl.sync.bfly.b32	%r94|%p70, %r93, 4, 31, -1;
	mov.b32 	%r95, %f130;
	shfl.sync.bfly.b32	%r96|%p71, %r95, 4, 31, -1;
	mov.b32 	%f131, %r96;
	sub.f32 	%f132, %f131, %f130;
	neg.f32 	%f133, %f132;
	selp.f32 	%f134, %f133, %f132, %p60;
	setp.lt.f32 	%p72, %f134, 0f00000000;
	mov.b32 	%f135, %r94;
	selp.f32 	%f136, %f135, %f129, %p72;
	selp.f32 	%f137, %f131, %f130, %p72;
	mov.b32 	%r97, %f136;
	shfl.sync.bfly.b32	%r98|%p73, %r97, 2, 31, -1;
	mov.b32 	%r99, %f137;
	shfl.sync.bfly.b32	%r100|%p74, %r99, 2, 31, -1;
	mov.b32 	%f138, %r100;
	sub.f32 	%f139, %f138, %f137;
	neg.f32 	%f140, %f139;
	selp.f32 	%f141, %f140, %f139, %p61;
	setp.lt.f32 	%p75, %f141, 0f00000000;
	mov.b32 	%f142, %r98;
	selp.f32 	%f143, %f142, %f136, %p75;
	selp.f32 	%f144, %f138, %f137, %p75;
	mov.b32 	%r101, %f143;
	shfl.sync.bfly.b32	%r102|%p76, %r101, 1, 31, -1;
	mov.b32 	%r103, %f144;
	shfl.sync.bfly.b32	%r104|%p77, %r103, 1, 31, -1;
	mov.b32 	%f145, %r104;
	sub.f32 	%f146, %f145, %f144;
	neg.f32 	%f147, %f146;
	selp.f32 	%f148, %f147, %f146, %p62;
	setp.lt.f32 	%p78, %f148, 0f00000000;
	mov.b32 	%f149, %r102;
	selp.f32 	%f7, %f149, %f143, %p78;
	selp.f32 	%f8, %f145, %f144, %p78;
	setp.gt.u32 	%p79, %r1, 15;
	@%p79 bra 	$L__BB0_6;
	st.global.f32 	[%rd1], %f7;
	setp.ne.s32 	%p80, %r1, 0;
	@%p80 bra 	$L__BB0_6;
	st.global.f32 	[%rd2], %f8;
$L__BB0_6:
	ret;

}


// ===== COMPILED SASS (sm_100) =====

	.target	sm_100

	.elftype	@"ET_EXEC"


//--------------------- .note.nv.tkinfo           --------------------------
	.section	.note.nv.tkinfo,"",@"SHT_NOTE"
	.sectionflags	@"SHF_NOTE_NV_TKINFO"
	.tkinfo
        /*0018*/ 	.word	0x00000002
        /*0030*/ 	.string	""
        /*0030*/ 	.string	"ptxas"
        /*0030*/ 	.string	"Cuda compilation tools, release 13.0, V13.0.88"
        /*0030*/ 	.string	"Build cuda_13.0.r13.0/compiler.36424714_0"
        /*0030*/ 	.string	"-arch sm_100 -m 64 "



//--------------------- .note.nv.cuinfo           --------------------------
	.section	.note.nv.cuinfo,"",@"SHT_NOTE"
	.sectionflags	@"SHF_NOTE_NV_CUINFO"
        /*0018*/ 	.short	0x0002
        /*001a*/ 	.short	0x0064
        /*001c*/ 	.short	0x0082
	.zero		2


//--------------------- .nv.info                  --------------------------
	.section	.nv.info,"",@"SHT_CUDA_INFO"
	.align	4


	//----- nvinfo : EIATTR_REGCOUNT
	.align		4
        /*0000*/ 	.byte	0x04, 0x2f
        /*0002*/ 	.short	(.L_1 - .L_0)
	.align		4
.L_0:
        /*0004*/ 	.word	index@(_Z21SortParamBasedBitonicPfS_)
        /*0008*/ 	.word	0x00000014


	//----- nvinfo : EIATTR_FRAME_SIZE
	.align		4
.L_1:
        /*000c*/ 	.byte	0x04, 0x11
        /*000e*/ 	.short	(.L_3 - .L_2)
	.align		4
.L_2:
        /*0010*/ 	.word	index@(_Z21SortParamBasedBitonicPfS_)
        /*0014*/ 	.word	0x00000000


	//----- nvinfo : EIATTR_MIN_STACK_SIZE
	.align		4
.L_3:
        /*0018*/ 	.byte	0x04, 0x12
        /*001a*/ 	.short	(.L_5 - .L_4)
	.align		4
.L_4:
        /*001c*/ 	.word	index@(_Z21SortParamBasedBitonicPfS_)
        /*0020*/ 	.word	0x00000000
.L_5:


//--------------------- .nv.compat                --------------------------
	.section	.nv.compat,"",@"SHT_CUDA_COMPAT_INFO"
	.align	4
        /*0000*/ 	.byte	0x02, 0x09, 0x00, 0x00, 0x02, 0x02, 0x01, 0x00, 0x02, 0x05, 0x05, 0x00, 0x03, 0x07, 0x01, 0x01
        /*0010*/ 	.byte	0x02, 0x03, 0x00, 0x00, 0x02, 0x06, 0x01, 0x00, 0x04, 0x0b, 0x08, 0x00, 0x09, 0x00, 0x00, 0x00
        /*0020*/ 	.byte	0x00, 0x00, 0x00, 0x00


//--------------------- .nv.info._Z21SortParamBasedBitonicPfS_ --------------------------
	.section	.nv.info._Z21SortParamBasedBitonicPfS_,"",@"SHT_CUDA_INFO"
	.sectionflags	@""
	.align	4


	//----- nvinfo : EIATTR_CUDA_API_VERSION
	.align		4
        /*0000*/ 	.byte	0x04, 0x37
        /*0002*/ 	.short	(.L_7 - .L_6)
.L_6:
        /*0004*/ 	.word	0x00000082


	//----- nvinfo : EIATTR_KPARAM_INFO
	.align		4
.L_7:
        /*0008*/ 	.byte	0x04, 0x17
        /*000a*/ 	.short	(.L_9 - .L_8)
.L_8:
        /*000c*/ 	.word	0x00000000
        /*0010*/ 	.short	0x0001
        /*0012*/ 	.short	0x0008
        /*0014*/ 	.byte	0x00, 0xf5, 0x21, 0x00


	//----- nvinfo : EIATTR_KPARAM_INFO
	.align		4
.L_9:
        /*0018*/ 	.byte	0x04, 0x17
        /*001a*/ 	.short	(.L_11 - .L_10)
.L_10:
        /*001c*/ 	.word	0x00000000
        /*0020*/ 	.short	0x0000
        /*0022*/ 	.short	0x0000
        /*0024*/ 	.byte	0x00, 0xf5, 0x21, 0x00


	//----- nvinfo : EIATTR_SPARSE_MMA_MASK
	.align		4
.L_11:
        /*0028*/ 	.byte	0x03, 0x50
        /*002a*/ 	.short	0x0000


	//----- nvinfo : EIATTR_MAXREG_COUNT
	.align		4
        /*002c*/ 	.byte	0x03, 0x1b
        /*002e*/ 	.short	0x00ff


	//----- nvinfo : EIATTR_NUM_BARRIERS
	.align		4
        /*0030*/ 	.byte	0x02, 0x4c
        /*0032*/ 	.byte	0x01
	.zero		1


	//----- nvinfo : EIATTR_MERCURY_ISA_VERSION
	.align		4
        /*0034*/ 	.byte	0x03, 0x5f
        /*0036*/ 	.short	0x0101


	//----- nvinfo : EIATTR_COOP_GROUP_MASK_REGIDS
	.align		4
        /*0038*/ 	.byte	0x04, 0x29
        /*003a*/ 	.short	(.L_13 - .L_12)


	//   ....[0]....
.L_12:
        /*003c*/ 	.word	0xffffffff


	//   ....[1]....
        /*0040*/ 	.word	0xffffffff


	//   ....[2]....
        /*0044*/ 	.word	0xffffffff


	//   ....[3]....
        /*0048*/ 	.word	0xffffffff


	//   ....[4]....
        /*004c*/ 	.word	0xffffffff


	//   ....[5]....
        /*0050*/ 	.word	0xffffffff


	//   ....[6]....
        /*0054*/ 	.word	0xffffffff


	//   ....[7]....
        /*0058*/ 	.word	0xffffffff


	//   ....[8]....
        /*005c*/ 	.word	0xffffffff


	//   ....[9]....
        /*0060*/ 	.word	0xffffffff


	//   ....[10]....
        /*0064*/ 	.word	0xffffffff


	//   ....[11]....
        /*0068*/ 	.word	0xffffffff


	//   ....[12]....
        /*006c*/ 	.word	0xffffffff


	//   ....[13]....
        /*0070*/ 	.word	0xffffffff


	//   ....[14]....
        /*0074*/ 	.word	0xffffffff


	//   ....[15]....
        /*0078*/ 	.word	0xffffffff


	//   ....[16]....
        /*007c*/ 	.word	0xffffffff


	//   ....[17]....
        /*0080*/ 	.word	0xffffffff


	//   ....[18]....
        /*0084*/ 	.word	0xffffffff


	//   ....[19]....
        /*0088*/ 	.word	0xffffffff


	//   ....[20]....
        /*008c*/ 	.word	0xffffffff


	//   ....[21]....
        /*0090*/ 	.word	0xffffffff


	//   ....[22]....
        /*0094*/ 	.word	0xffffffff


	//   ....[23]....
        /*0098*/ 	.word	0xffffffff


	//   ....[24]....
        /*009c*/ 	.word	0xffffffff


	//   ....[25]....
        /*00a0*/ 	.word	0xffffffff


	//   ....[26]....
        /*00a4*/ 	.word	0xffffffff


	//   ....[27]....
        /*00a8*/ 	.word	0xffffffff


	//   ....[28]....
        /*00ac*/ 	.word	0xffffffff


	//   ....[29]....
        /*00b0*/ 	.word	0xffffffff


	//   ....[30]....
        /*00b4*/ 	.word	0xffffffff


	//   ....[31]....
        /*00b8*/ 	.word	0xffffffff


	//   ....[32]....
        /*00bc*/ 	.word	0xffffffff


	//   ....[33]....
        /*00c0*/ 	.word	0xffffffff


	//   ....[34]....
        /*00c4*/ 	.word	0xffffffff


	//   ....[35]....
        /*00c8*/ 	.word	0xffffffff


	//   ....[36]....
        /*00cc*/ 	.word	0xffffffff


	//   ....[37]....
        /*00d0*/ 	.word	0xffffffff


	//   ....[38]....
        /*00d4*/ 	.word	0xffffffff


	//   ....[39]....
        /*00d8*/ 	.word	0xffffffff


	//----- nvinfo : EIATTR_COOP_GROUP_INSTR_OFFSETS
	.align		4
.L_13:
        /*00dc*/ 	.byte	0x04, 0x28
        /*00de*/ 	.short	(.L_15 - .L_14)


	//   ....[0]....
.L_14:
        /*00e0*/ 	.word	0x000001b0


	//   ....[1]....
        /*00e4*/ 	.word	0x00000200


	//   ....[2]....
        /*00e8*/ 	.word	0x00000260


	//   ....[3]....
        /*00ec*/ 	.word	0x000002a0


	//   ....[4]....
        /*00f0*/ 	.word	0x00000300


	//   ....[5]....
        /*00f4*/ 	.word	0x00000350


	//   ....[6]....
        /*00f8*/ 	.word	0x00000390


	//   ....[7]....
        /*00fc*/ 	.word	0x000003b0


	//   ....[8]....
        /*0100*/ 	.word	0x000003f0


	//   ....[9]....
        /*0104*/ 	.word	0x00000450


	//   ....[10]....
        /*0108*/ 	.word	0x00000480


	//   ....[11]....
        /*010c*/ 	.word	0x000004e0


	//   ....[12]....
        /*0110*/ 	.word	0x000004f0


	//   ....[13]....
        /*0114*/ 	.word	0x00000540


	//   ....[14]....
        /*0118*/ 	.word	0x00000560


	//   ....[15]....
        /*011c*/ 	.word	0x000005a0


	//   ....[16]....
        /*0120*/ 	.word	0x000005d0


	//   ....[17]....
        /*0124*/ 	.word	0x000005f0


	//   ....[18]....
        /*0128*/ 	.word	0x00000650


	//   ....[19]....
        /*012c*/ 	.word	0x00000680


	//   ....[20]....
        /*0130*/ 	.word	0x000006e0


	//   ....[21]....
        /*0134*/ 	.word	0x00000700


	//   ....[22]....
        /*0138*/ 	.word	0x00000720


	//   ....[23]....
        /*013c*/ 	.word	0x00000770


	//   ....[24]....
        /*0140*/ 	.word	0x00000790


	//   ....[25]....
        /*0144*/ 	.word	0x000007f0


	//   ....[26]....
        /*0148*/ 	.word	0x00000800


	//   ....[27]....
        /*014c*/ 	.word	0x00000830


	//   ....[28]....
        /*0150*/ 	.word	0x00000870


	//   ....[29]....
        /*0154*/ 	.word	0x000008a0


	//   ....[30]....
        /*0158*/ 	.word	0x000009f0


	//   ....[31]....
        /*015c*/ 	.word	0x00000a60


	//   ....[32]....
        /*0160*/ 	.word	0x00000a70


	//   ....[33]....
        /*0164*/ 	.word	0x00000ad0


	//   ....[34]....
        /*0168*/ 	.word	0x00000ae0


	//   ....[35]....
        /*016c*/ 	.word	0x00000b10


	//   ....[36]....
        /*0170*/ 	.word	0x00000b50


	//   ....[37]....
        /*0174*/ 	.word	0x00000b90


	//   ....[38]....
        /*0178*/ 	.word	0x00000bc0


	//   ....[39]....
        /*017c*/ 	.word	0x00000bf0


	//----- nvinfo : EIATTR_VRC_CTA_INIT_COUNT
	.align		4
.L_15:
        /*0180*/ 	.byte	0x02, 0x4a
	.zero		1
	.zero		1


	//----- nvinfo : EIATTR_EXIT_INSTR_OFFSETS
	.align		4
        /*0184*/ 	.byte	0x04, 0x1c
        /*0186*/ 	.short	(.L_17 - .L_16)


	//   ....[0]....
.L_16:
        /*0188*/ 	.word	0x00000060


	//   ....[1]....
        /*018c*/ 	.word	0x00000c30


	//   ....[2]....
        /*0190*/ 	.word	0x00000c80


	//   ....[3]....
        /*0194*/ 	.word	0x00000ca0


	//----- nvinfo : EIATTR_CBANK_PARAM_SIZE
	.align		4
.L_17:
        /*0198*/ 	.byte	0x03, 0x19
        /*019a*/ 	.short	0x0010


	//----- nvinfo : EIATTR_PARAM_CBANK
	.align		4
        /*019c*/ 	.byte	0x04, 0x0a
        /*019e*/ 	.short	(.L_19 - .L_18)
	.align		4
.L_18:
        /*01a0*/ 	.word	index@(.nv.constant0._Z21SortParamBasedBitonicPfS_)
        /*01a4*/ 	.short	0x0380
        /*01a6*/ 	.short	0x0010


	//----- nvinfo : EIATTR_SW_WAR
	.align		4
.L_19:
        /*01a8*/ 	.byte	0x04, 0x36
        /*01aa*/ 	.short	(.L_21 - .L_20)
.L_20:
        /*01ac*/ 	.word	0x00000008
.L_21:


//--------------------- .nv.callgraph             --------------------------
	.section	.nv.callgraph,"",@"SHT_CUDA_CALLGRAPH"
	.align	4
	.sectionentsize	8
	.align		4
        /*0000*/ 	.word	0x00000000
	.align		4
        /*0004*/ 	.word	0xffffffff
	.align		4
        /*0008*/ 	.word	0x00000000
	.align		4
        /*000c*/ 	.word	0xfffffffe
	.align		4
        /*0010*/ 	.word	0x00000000
	.align		4
        /*0014*/ 	.word	0xfffffffd
	.align		4
        /*0018*/ 	.word	0x00000000
	.align		4
        /*001c*/ 	.word	0xfffffffc


//--------------------- .text._Z21SortParamBasedBitonicPfS_ --------------------------
	.section	.text._Z21SortParamBasedBitonicPfS_,"ax",@progbits
	.align	128
        .global         _Z21SortParamBasedBitonicPfS_
        .type           _Z21SortParamBasedBitonicPfS_,@function
        .size           _Z21SortParamBasedBitonicPfS_,(.L_x_1 - _Z21SortParamBasedBitonicPfS_)
        .other          _Z21SortParamBasedBitonicPfS_,@"STO_CUDA_ENTRY STV_DEFAULT"
_Z21SortParamBasedBitonicPfS_:
.text._Z21SortParamBasedBitonicPfS_:
[----:B------:R-:W-:Y:S01]  /*0000*/  LDC R1, c[0x0][0x37c] ;  /* 0x0000df00ff017b82 */ /* 0x000fe20000000800 */
[----:B------:R-:W0:Y:S02]  /*0010*/  LDCU.128 UR4, c[0x0][0x380] ;  /* 0x00007000ff0477ac */ /* 0x000e240008000c00 */
[----:B0-----:R-:W-:Y:S02]  /*0020*/  ISETP.NE.U32.AND P0, PT, RZ, UR6, PT ;  /* 0x00000006ff007c0c */ /* 0x001fe4000bf05070 */
[----:B------:R-:W-:Y:S02]  /*0030*/  ISETP.EQ.U32.AND P1, PT, RZ, UR4, PT ;  /* 0x00000004ff007c0c */ /* 0x000fe4000bf22070 */
[----:B------:R-:W-:-:S04]  /*0040*/  ISETP.NE.AND.EX P0, PT, RZ, UR7, PT, P0 ;  /* 0x00000007ff007c0c */ /* 0x000fc8000bf05300 */
[----:B------:R-:W-:-:S13]  /*0050*/  ISETP.EQ.OR.EX P0, PT, RZ, UR5, !P0, P1 ;  /* 0x00000005ff007c0c */ /* 0x000fda000c702710 */
[----:B------:R-:W-:Y:S05]  /*0060*/  @P0 EXIT ;  /* 0x000000000000094d */ /* 0x000fea0003800000 */
[----:B------:R-:W0:Y:S01]  /*0070*/  S2R R0, SR_TID.X ;  /* 0x0000000000007919 */ /* 0x000e220000002100 */
[----:B------:R-:W0:Y:S01]  /*0080*/  LDC.64 R2, c[0x0][0x388] ;  /* 0x0000e200ff027b82 */ /* 0x000e220000000a00 */
[----:B------:R-:W1:Y:S01]  /*0090*/  LDCU.64 UR8, c[0x0][0x358] ;  /* 0x00006b00ff0877ac */ /* 0x000e620008000a00 */
[----:B------:R-:W2:Y:S06]  /*00a0*/  S2R R7, SR_CTAID.X ;  /* 0x0000000000077919 */ /* 0x000eac0000002500 */
[----:B------:R-:W3:Y:S01]  /*00b0*/  LDC.64 R4, c[0x0][0x380] ;  /* 0x0000e000ff047b82 */ /* 0x000ee20000000a00 */
[----:B0-----:R-:W-:-:S05]  /*00c0*/  IMAD.WIDE.U32 R2, R0, 0x4, R2 ;  /* 0x0000000400027825 */ /* 0x001fca00078e0002 */
[----:B-1----:R-:W4:Y:S01]  /*00d0*/  LDG.E R8, desc[UR8][R2.64] ;  /* 0x0000000802087981 */ /* 0x002f22000c1e1900 */
[----:B--2---:R-:W-:-:S04]  /*00e0*/  IMAD R9, R0, 0x10, R7 ;  /* 0x0000001000097824 */ /* 0x004fc800078e0207 */
[----:B---3--:R-:W-:-:S05]  /*00f0*/  IMAD.WIDE.U32 R4, R9, 0x4, R4 ;  /* 0x0000000409047825 */ /* 0x008fca00078e0004 */
[----:B------:R-:W2:Y:S01]  /*0100*/  LDG.E R6, desc[UR8][R4.64] ;  /* 0x0000000804067981 */ /* 0x000ea2000c1e1900 */
[C---:B------:R-:W-:Y:S01]  /*0110*/  LOP3.LUT R11, R0.reuse, 0x1, RZ, 0x3c, !PT ;  /* 0x00000001000b7812 */ /* 0x040fe200078e3cff */
[----:B------:R-:W0:Y:S01]  /*0120*/  S2UR UR6, SR_CgaCtaId ;  /* 0x00000000000679c3 */ /* 0x000e220000008800 */
[C---:B------:R-:W-:Y:S01]  /*0130*/  LOP3.LUT R17, R0.reuse, 0xf, RZ, 0x3c, !PT ;  /* 0x0000000f00117812 */ /* 0x040fe200078e3cff */
[----:B------:R-:W-:Y:S01]  /*0140*/  UMOV UR4, 0x400 ;  /* 0x0000040000047882 */ /* 0x000fe20000000000 */
[C---:B------:R-:W-:Y:S01]  /*0150*/  ISETP.GT.U32.AND P0, PT, R0.reuse, R11, PT ;  /* 0x0000000b0000720c */ /* 0x040fe20003f04070 */
[----:B------:R-:W-:Y:S01]  /*0160*/  UIADD3 UR5, UPT, UPT, UR4, 0x100, URZ ;  /* 0x0000010004057890 */ /* 0x000fe2000fffe0ff */
[----:B------:R-:W-:-:S04]  /*0170*/  LOP3.LUT R11, R0, 0x3, RZ, 0x3c, !PT ;  /* 0x00000003000b7812 */ /* 0x000fc800078e3cff */
[----:B------:R-:W-:Y:S01]  /*0180*/  ISETP.GT.U32.AND P1, PT, R0, R11, PT ;  /* 0x0000000b0000720c */ /* 0x000fe20003f24070 */
[----:B0-----:R-:W-:Y:S02]  /*0190*/  ULEA UR5, UR6, UR5, 0x18 ;  /* 0x0000000506057291 */ /* 0x001fe4000f8ec0ff */
[----:B------:R-:W-:Y:S01]  /*01a0*/  ULEA UR4, UR6, UR4, 0x18 ;  /* 0x0000000406047291 */ /* 0x000fe2000f8ec0ff */
[----:B----4-:R-:W0:Y:S02]  /*01b0*/  SHFL.BFLY PT, R9, R8, 0x1, 0x1f ;  /* 0x0c201f0008097f89 */ /* 0x010e2400000e0000 */
[----:B0-----:R-:W-:-:S05]  /*01c0*/  FADD R10, -R8, R9 ;  /* 0x00000009080a7221 */ /* 0x001fca0000000100 */
[----:B------:R-:W-:-:S04]  /*01d0*/  FSEL R10, -R10, R10, P0 ;  /* 0x0000000a0a0a7208 */ /* 0x000fc80000000100 */
[----:B------:R-:W-:-:S04]  /*01e0*/  FSETP.GEU.AND P4, PT, R10, RZ, PT ;  /* 0x000000ff0a00720b */ /* 0x000fc80003f8e000 */
[----:B------:R-:W-:-:S05]  /*01f0*/  FSEL R9, R9, R8, !P4 ;  /* 0x0000000809097208 */ /* 0x000fca0006000000 */
[----:B------:R-:W0:Y:S02]  /*0200*/  SHFL.BFLY PT, R10, R9, 0x3, 0x1f ;  /* 0x0c601f00090a7f89 */ /* 0x000e2400000e0000 */
[----:B0-----:R-:W-:-:S05]  /*0210*/  FADD R12, -R9, R10 ;  /* 0x0000000a090c7221 */ /* 0x001fca0000000100 */
[----:B------:R-:W-:-:S04]  /*0220*/  FSEL R12, -R12, R12, P1 ;  /* 0x0000000c0c0c7208 */ /* 0x000fc80000800100 */
[----:B------:R-:W-:-:S04]  /*0230*/  FSETP.GEU.AND P5, PT, R12, RZ, PT ;  /* 0x000000ff0c00720b */ /* 0x000fc80003fae000 */
[----:B------:R-:W-:Y:S02]  /*0240*/  FSEL R10, R10, R9, !P5 ;  /* 0x000000090a0a7208 */ /* 0x000fe40006800000 */
[----:B------:R-:W-:-:S03]  /*0250*/  LOP3.LUT R9, R0, 0x7, RZ, 0x3c, !PT ;  /* 0x0000000700097812 */ /* 0x000fc600078e3cff */
[----:B------:R-:W0:Y:S01]  /*0260*/  SHFL.BFLY PT, R11, R10, 0x1, 0x1f ;  /* 0x0c201f000a0b7f89 */ /* 0x000e2200000e0000 */
[C---:B------:R-:W-:Y:S02]  /*0270*/  ISETP.GT.U32.AND P1, PT, R0.reuse, R9, PT ;  /* 0x000000090000720c */ /* 0x040fe40003f24070 */
[----:B------:R-:W-:-:S04]  /*0280*/  LOP3.LUT R9, R0, 0x2, RZ, 0x3c, !PT ;  /* 0x0000000200097812 */ /* 0x000fc800078e3cff */
[----:B------:R-:W-:Y:S02]  /*0290*/  ISETP.GT.U32.AND P2, PT, R0, R9, PT ;  /* 0x000000090000720c */ /* 0x000fe40003f44070 */
[----:B--2---:R-:W1:Y:S01]  /*02a0*/  SHFL.BFLY PT, R9, R6, 0x1, 0x1f ;  /* 0x0c201f0006097f89 */ /* 0x004e6200000e0000 */
[----:B0-----:R-:W-:-:S05]  /*02b0*/  FADD R8, -R10, R11 ;  /* 0x0000000b0a087221 */ /* 0x001fca0000000100 */
[----:B------:R-:W-:-:S04]  /*02c0*/  FSEL R8, -R8, R8, P0 ;  /* 0x0000000808087208 */ /* 0x000fc80000000100 */
[----:B------:R-:W-:Y:S02]  /*02d0*/  FSETP.GEU.AND P6, PT, R8, RZ, PT ;  /* 0x000000ff0800720b */ /* 0x000fe40003fce000 */
[----:B-1----:R-:W-:Y:S02]  /*02e0*/  FSEL R9, R9, R6, !P4 ;  /* 0x0000000609097208 */ /* 0x002fe40006000000 */
[----:B------:R-:W-:-:S05]  /*02f0*/  FSEL R11, R11, R10, !P6 ;  /* 0x0000000a0b0b7208 */ /* 0x000fca0007000000 */
[----:B------:R-:W0:Y:S02]  /*0300*/  SHFL.BFLY PT, R8, R11, 0x7, 0x1f ;  /* 0x0ce01f000b087f89 */ /* 0x000e2400000e0000 */
[----:B0-----:R-:W-:-:S05]  /*0310*/  FADD R12, -R11, R8 ;  /* 0x000000080b0c7221 */ /* 0x001fca0000000100 */
[----:B------:R-:W-:-:S04]  /*0320*/  FSEL R12, -R12, R12, P1 ;  /* 0x0000000c0c0c7208 */ /* 0x000fc80000800100 */
[----:B------:R-:W-:-:S04]  /*0330*/  FSETP.GEU.AND P1, PT, R12, RZ, PT ;  /* 0x000000ff0c00720b */ /* 0x000fc80003f2e000 */
[----:B------:R-:W-:-:S05]  /*0340*/  FSEL R10, R8, R11, !P1 ;  /* 0x0000000b080a7208 */ /* 0x000fca0004800000 */
[----:B------:R-:W0:Y:S02]  /*0350*/  SHFL.BFLY PT, R13, R10, 0x2, 0x1f ;  /* 0x0c401f000a0d7f89 */ /* 0x000e2400000e0000 */
[----:B0-----:R-:W-:-:S05]  /*0360*/  FADD R8, -R10, R13 ;  /* 0x0000000d0a087221 */ /* 0x001fca0000000100 */
[----:B------:R-:W-:-:S04]  /*0370*/  FSEL R8, -R8, R8, P2 ;  /* 0x0000000808087208 */ /* 0x000fc80001000100 */
[----:B------:R-:W-:Y:S02]  /*0380*/  FSETP.GEU.AND P3, PT, R8, RZ, PT ;  /* 0x000000ff0800720b */ /* 0x000fe40003f6e000 */
[----:B------:R-:W0:Y:S02]  /*0390*/  SHFL.BFLY PT, R8, R9, 0x3, 0x1f ;  /* 0x0c601f0009087f89 */ /* 0x000e2400000e0000 */
[----:B------:R-:W-:-:S05]  /*03a0*/  FSEL R13, R13, R10, !P3 ;  /* 0x0000000a0d0d7208 */ /* 0x000fca0005800000 */
[----:B------:R-:W1:Y:S01]  /*03b0*/  SHFL.BFLY PT, R12, R13, 0x1, 0x1f ;  /* 0x0c201f000d0c7f89 */ /* 0x000e6200000e0000 */
[----:B0-----:R-:W-:Y:S02]  /*03c0*/  FSEL R8, R8, R9, !P5 ;  /* 0x0000000908087208 */ /* 0x001fe40006800000 */
[C---:B------:R-:W-:Y:S02]  /*03d0*/  ISETP.GT.U32.AND P5, PT, R0.reuse, R17, PT ;  /* 0x000000110000720c */ /* 0x040fe40003fa4070 */
[----:B------:R-:W-:Y:S01]  /*03e0*/  LOP3.LUT R17, R0, 0x1f, RZ, 0x3c, !PT ;  /* 0x0000001f00117812 */ /* 0x000fe200078e3cff */
[----:B------:R-:W0:Y:S01]  /*03f0*/  SHFL.BFLY PT, R11, R8, 0x1, 0x1f ;  /* 0x0c201f00080b7f89 */ /* 0x000e2200000e0000 */
[----:B-1----:R-:W-:-:S05]  /*0400*/  FADD R10, -R13, R12 ;  /* 0x0000000c0d0a7221 */ /* 0x002fca0000000100 */
[----:B------:R-:W-:-:S04]  /*0410*/  FSEL R10, -R10, R10, P0 ;  /* 0x0000000a0a0a7208 */ /* 0x000fc80000000100 */
[----:B------:R-:W-:-:S04]  /*0420*/  FSETP.GEU.AND P4, PT, R10, RZ, PT ;  /* 0x000000ff0a00720b */ /* 0x000fc80003f8e000 */
[----:B------:R-:W-:Y:S02]  /*0430*/  FSEL R12, R12, R13, !P4 ;  /* 0x0000000d0c0c7208 */ /* 0x000fe40006000000 */
[----:B------:R-:W-:-:S03]  /*0440*/  LOP3.LUT R13, R0, 0x4, RZ, 0x3c, !PT ;  /* 0x00000004000d7812 */ /* 0x000fc600078e3cff */
[----:B------:R-:W1:Y:S01]  /*0450*/  SHFL.BFLY PT, R15, R12, 0xf, 0x1f ;  /* 0x0de01f000c0f7f89 */ /* 0x000e6200000e0000 */
[----:B0-----:R-:W-:Y:S02]  /*0460*/  FSEL R11, R11, R8, !P6 ;  /* 0x000000080b0b7208 */ /* 0x001fe40007000000 */
[----:B------:R-:W-:-:S03]  /*0470*/  ISETP.GT.U32.AND P6, PT, R0, R13, PT ;  /* 0x0000000d0000720c */ /* 0x000fc60003fc4070 */
[----:B------:R-:W0:Y:S01]  /*0480*/  SHFL.BFLY PT, R6, R11, 0x7, 0x1f ;  /* 0x0ce01f000b067f89 */ /* 0x000e2200000e0000 */
[----:B-1----:R-:W-:-:S05]  /*0490*/  FADD R10, -R12, R15 ;  /* 0x0000000f0c0a7221 */ /* 0x002fca0000000100 */
[----:B------:R-:W-:-:S04]  /*04a0*/  FSEL R10, -R10, R10, P5 ;  /* 0x0000000a0a0a7208 */ /* 0x000fc80002800100 */
[----:B------:R-:W-:Y:S02]  /*04b0*/  FSETP.GEU.AND P5, PT, R10, RZ, PT ;  /* 0x000000ff0a00720b */ /* 0x000fe40003fae000 */
[----:B0-----:R-:W-:Y:S02]  /*04c0*/  FSEL R6, R6, R11, !P1 ;  /* 0x0000000b06067208 */ /* 0x001fe40004800000 */
[----:B------:R-:W-:-:S03]  /*04d0*/  FSEL R15, R15, R12, !P5 ;  /* 0x0000000c0f0f7208 */ /* 0x000fc60006800000 */
[----:B------:R-:W0:Y:S04]  /*04e0*/  SHFL.BFLY PT, R9, R6, 0x2, 0x1f ;  /* 0x0c401f0006097f89 */ /* 0x000e2800000e0000 */
[----:B------:R-:W1:Y:S01]  /*04f0*/  SHFL.BFLY PT, R10, R15, 0x4, 0x1f ;  /* 0x0c801f000f0a7f89 */ /* 0x000e6200000e0000 */
[----:B0-----:R-:W-:Y:S01]  /*0500*/  FSEL R9, R9, R6, !P3 ;  /* 0x0000000609097208 */ /* 0x001fe20005800000 */
[----:B-1----:R-:W-:-:S05]  /*0510*/  FADD R8, -R15, R10 ;  /* 0x0000000a0f087221 */ /* 0x002fca0000000100 */
[----:B------:R-:W-:-:S04]  /*0520*/  FSEL R8, -R8, R8, P6 ;  /* 0x0000000808087208 */ /* 0x000fc80003000100 */
[----:B------:R-:W-:Y:S02]  /*0530*/  FSETP.GEU.AND P1, PT, R8, RZ, PT ;  /* 0x000000ff0800720b */ /* 0x000fe40003f2e000 */
[----:B------:R-:W0:Y:S02]  /*0540*/  SHFL.BFLY PT, R8, R9, 0x1, 0x1f ;  /* 0x0c201f0009087f89 */ /* 0x000e2400000e0000 */
[----:B------:R-:W-:-:S05]  /*0550*/  FSEL R10, R10, R15, !P1 ;  /* 0x0000000f0a0a7208 */ /* 0x000fca0004800000 */
[----:B------:R-:W1:Y:S01]  /*0560*/  SHFL.BFLY PT, R13, R10, 0x2, 0x1f ;  /* 0x0c401f000a0d7f89 */ /* 0x000e6200000e0000 */
[----:B0-----:R-:W-:Y:S01]  /*0570*/  FSEL R8, R8, R9, !P4 ;  /* 0x0000000908087208 */ /* 0x001fe20006000000 */
[----:B-1----:R-:W-:-:S05]  /*0580*/  FADD R11, -R10, R13 ;  /* 0x0000000d0a0b7221 */ /* 0x002fca0000000100 */
[----:B------:R-:W-:Y:S02]  /*0590*/  FSEL R6, -R11, R11, P2 ;  /* 0x0000000b0b067208 */ /* 0x000fe40001000100 */
[----:B------:R-:W0:Y:S02]  /*05a0*/  SHFL.BFLY PT, R11, R8, 0xf, 0x1f ;  /* 0x0de01f00080b7f89 */ /* 0x000e2400000e0000 */
[----:B------:R-:W-:-:S04]  /*05b0*/  FSETP.GEU.AND P3, PT, R6, RZ, PT ;  /* 0x000000ff0600720b */ /* 0x000fc80003f6e000 */
[----:B------:R-:W-:-:S05]  /*05c0*/  FSEL R13, R13, R10, !P3 ;  /* 0x0000000a0d0d7208 */ /* 0x000fca0005800000 */
[----:B------:R-:W1:Y:S01]  /*05d0*/  SHFL.BFLY PT, R12, R13, 0x1, 0x1f ;  /* 0x0c201f000d0c7f89 */ /* 0x000e6200000e0000 */
[----:B0-----:R-:W-:-:S05]  /*05e0*/  FSEL R11, R11, R8, !P5 ;  /* 0x000000080b0b7208 */ /* 0x001fca0006800000 */
        /* <DEDUP_REMOVED lines=11> */
[----:B------:R-:W-:Y:S02]  /*06a0*/  FSEL R8, -R8, R8, P1 ;  /* 0x0000000808087208 */ /* 0x000fe40000800100 */
[----:B0-----:R-:W-:Y:S02]  /*06b0*/  FSEL R9, R9, R6, !P3 ;  /* 0x0000000609097208 */ /* 0x001fe40005800000 */
[----:B------:R-:W-:Y:S02]  /*06c0*/  FSETP.GEU.AND P3, PT, R8, RZ, PT ;  /* 0x000000ff0800720b */ /* 0x000fe40003f6e000 */
[----:B------:R-:W-:Y:S01]  /*06d0*/  ISETP.GT.U32.AND P1, PT, R0, R13, PT ;  /* 0x0000000d0000720c */ /* 0x000fe20003f24070 */
[----:B------:R-:W0:Y:S01]  /*06e0*/  SHFL.BFLY PT, R8, R9, 0x1, 0x1f ;  /* 0x0c201f0009087f89 */ /* 0x000e2200000e0000 */
[----:B------:R-:W-:-:S05]  /*06f0*/  FSEL R15, R15, R12, !P3 ;  /* 0x0000000c0f0f7208 */ /* 0x000fca0005800000 */
[----:B------:R-:W1:Y:S01]  /*0700*/  SHFL.BFLY PT, R10, R15, 0x8, 0x1f ;  /* 0x0d001f000f0a7f89 */ /* 0x000e6200000e0000 */
[----:B0-----:R-:W-:-:S05]  /*0710*/  FSEL R8, R8, R9, !P4 ;  /* 0x0000000908087208 */ /* 0x001fca0006000000 */
[----:B------:R-:W0:Y:S01]  /*0720*/  SHFL.BFLY PT, R11, R8, 0x1f, 0x1f ;  /* 0x0fe01f00080b7f89 */ /* 0x000e2200000e0000 */
[----:B-1----:R-:W-:-:S05]  /*0730*/  FADD R6, -R15, R10 ;  /* 0x0000000a0f067221 */ /* 0x002fca0000000100 */
[----:B------:R-:W-:-:S04]  /*0740*/  FSEL R6, -R6, R6, P1 ;  /* 0x0000000606067208 */ /* 0x000fc80000800100 */
[----:B------:R-:W-:-:S04]  /*0750*/  FSETP.GEU.AND P4, PT, R6, RZ, PT ;  /* 0x000000ff0600720b */ /* 0x000fc80003f8e000 */
[----:B------:R-:W-:-:S05]  /*0760*/  FSEL R10, R10, R15, !P4 ;  /* 0x0000000f0a0a7208 */ /* 0x000fca0006000000 */
[----:B------:R-:W1:Y:S01]  /*0770*/  SHFL.BFLY PT, R9, R10, 0x4, 0x1f ;  /* 0x0c801f000a097f89 */ /* 0x000e6200000e0000 */
[----:B0-----:R-:W-:-:S05]  /*0780*/  FSEL R11, R11, R8, !P3 ;  /* 0x000000080b0b7208 */ /* 0x001fca0005800000 */
        /* <DEDUP_REMOVED lines=9> */
[----:B-1----:R-:W-:-:S04]  /*0820*/  FADD R12, -R8, R13 ;  /* 0x0000000d080c7221 */ /* 0x002fc80000000100 */
[----:B------:R-:W0:Y:S01]  /*0830*/  SHFL.BFLY PT, R10, R9, 0x2, 0x1f ;  /* 0x0c401f00090a7f89 */ /* 0x000e2200000e0000 */
[----:B------:R-:W-:-:S04]  /*0840*/  FSEL R12, -R12, R12, P2 ;  /* 0x0000000c0c0c7208 */ /* 0x000fc80001000100 */
[----:B------:R-:W-:-:S04]  /*0850*/  FSETP.GEU.AND P3, PT, R12, RZ, PT ;  /* 0x000000ff0c00720b */ /* 0x000fc80003f6e000 */
[----:B------:R-:W-:-:S05]  /*0860*/  FSEL R13, R13, R8, !P3 ;  /* 0x000000080d0d7208 */ /* 0x000fca0005800000 */
[----:B------:R-:W1:Y:S01]  /*0870*/  SHFL.BFLY PT, R12, R13, 0x1, 0x1f ;  /* 0x0c201f000d0c7f89 */ /* 0x000e6200000e0000 */
[----:B0-----:R-:W-:Y:S01]  /*0880*/  FSEL R10, R10, R9, !P3 ;  /* 0x000000090a0a7208 */ /* 0x001fe20005800000 */
[----:B------:R-:W-:-:S04]  /*0890*/  IMAD.SHL.U32 R9, R0, 0x4, RZ ;  /* 0x0000000400097824 */ /* 0x000fc800078e00ff */
[----:B------:R-:W0:Y:S01]  /*08a0*/  SHFL.BFLY PT, R11, R10, 0x1, 0x1f ;  /* 0x0c201f000a0b7f89 */ /* 0x000e2200000e0000 */
[----:B-1----:R-:W-:-:S05]  /*08b0*/  FADD R6, -R13, R12 ;  /* 0x0000000c0d067221 */ /* 0x002fca0000000100 */
[----:B------:R-:W-:-:S04]  /*08c0*/  FSEL R6, -R6, R6, P0 ;  /* 0x0000000606067208 */ /* 0x000fc80000000100 */
[----:B------:R-:W-:-:S04]  /*08d0*/  FSETP.GEU.AND P3, PT, R6, RZ, PT ;  /* 0x000000ff0600720b */ /* 0x000fc80003f6e000 */
[----:B0-----:R-:W-:Y:S02]  /*08e0*/  FSEL R6, R11, R10, !P3 ;  /* 0x0000000a0b067208 */ /* 0x001fe40005800000 */
[----:B------:R-:W-:Y:S02]  /*08f0*/  FSEL R12, R12, R13, !P3 ;  /* 0x0000000d0c0c7208 */ /* 0x000fe40005800000 */
[----:B------:R-:W-:Y:S01]  /*0900*/  LOP3.LUT R10, R9, 0xfc, RZ, 0x3c, !PT ;  /* 0x000000fc090a7812 */ /* 0x000fe200078e3cff */
[----:B------:R-:W-:Y:S01]  /*0910*/  STS [R9+UR5], R6 ;  /* 0x0000000609007988 */ /* 0x000fe20008000805 */
[----:B------:R-:W-:-:S03]  /*0920*/  LOP3.LUT R11, R0, 0x3f, RZ, 0x3c, !PT ;  /* 0x0000003f000b7812 */ /* 0x000fc600078e3cff */
[----:B------:R0:W-:Y:S01]  /*0930*/  STS [R9+UR4], R12 ;  /* 0x0000000c09007988 */ /* 0x0001e20008000804 */
[----:B------:R-:W-:Y:S01]  /*0940*/  BAR.SYNC.DEFER_BLOCKING 0x0 ;  /* 0x0000000000007b1d */ /* 0x000fe20000010000 */
[C---:B------:R-:W-:Y:S02]  /*0950*/  ISETP.GT.U32.AND P3, PT, R0.reuse, R11, PT ;  /* 0x0000000b0000720c */ /* 0x040fe40003f64070 */
[----:B0-----:R-:W-:-:S03]  /*0960*/  LOP3.LUT R9, R0, 0x10, RZ, 0x3c, !PT ;  /* 0x0000001000097812 */ /* 0x001fc600078e3cff */
[----:B------:R-:W0:Y:S02]  /*0970*/  LDS R13, [R10+UR4] ;  /* 0x000000040a0d7984 */ /* 0x000e240008000800 */
[----:B0-----:R-:W-:-:S05]  /*0980*/  FADD R8, -R12, R13 ;  /* 0x0000000d0c087221 */ /* 0x001fca0000000100 */
[----:B------:R-:W-:Y:S02]  /*0990*/  FSEL R8, -R8, R8, P3 ;  /* 0x0000000808087208 */ /* 0x000fe40001800100 */
[----:B------:R-:W-:Y:S02]  /*09a0*/  ISETP.GT.U32.AND P3, PT, R0, R9, PT ;  /* 0x000000090000720c */ /* 0x000fe40003f64070 */
[----:B------:R-:W-:Y:S01]  /*09b0*/  FSETP.GEU.AND P4, PT, R8, RZ, PT ;  /* 0x000000ff0800720b */ /* 0x000fe20003f8e000 */
[----:B------:R-:W-:-:S12]  /*09c0*/  IMAD.MOV.U32 R8, RZ, RZ, R12 ;  /* 0x000000ffff087224 */ /* 0x000fd800078e000c */
[----:B------:R-:W-:Y:S01]  /*09d0*/  @!P4 IMAD.MOV.U32 R8, RZ, RZ, R13 ;  /* 0x000000ffff08c224 */ /* 0x000fe200078e000d */
[----:B------:R-:W-:-:S04]  /*09e0*/  @!P4 LEA R11, R11, UR5, 0x2 ;  /* 0x000000050b0bcc11 */ /* 0x000fc8000f8e10ff */
[----:B------:R-:W0:Y:S04]  /*09f0*/  SHFL.BFLY PT, R13, R8, 0x10, 0x1f ;  /* 0x0e001f00080d7f89 */ /* 0x000e2800000e0000 */
[----:B------:R-:W1:Y:S01]  /*0a00*/  @!P4 LDS R6, [R11] ;  /* 0x000000000b06c984 */ /* 0x000e620000000800 */
[----:B0-----:R-:W-:-:S05]  /*0a10*/  FADD R0, R13, -R8 ;  /* 0x800000080d007221 */ /* 0x001fca0000000000 */
[----:B------:R-:W-:Y:S01]  /*0a20*/  FSEL R0, -R0, R0, P3 ;  /* 0x0000000000007208 */ /* 0x000fe20001800100 */
[----:B------:R-:W-:Y:S03]  /*0a30*/  BAR.SYNC.DEFER_BLOCKING 0x0 ;  /* 0x0000000000007b1d */ /* 0x000fe60000010000 */
[----:B------:R-:W-:-:S04]  /*0a40*/  FSETP.GEU.AND P3, PT, R0, RZ, PT ;  /* 0x000000ff0000720b */ /* 0x000fc80003f6e000 */
[----:B------:R-:W-:-:S05]  /*0a50*/  FSEL R13, R13, R8, !P3 ;  /* 0x000000080d0d7208 */ /* 0x000fca0005800000 */
[----:B------:R-:W0:Y:S04]  /*0a60*/  SHFL.BFLY PT, R0, R13, 0x8, 0x1f ;  /* 0x0d001f000d007f89 */ /* 0x000e2800000e0000 */
[----:B-1----:R-:W1:Y:S01]  /*0a70*/  SHFL.BFLY PT, R9, R6, 0x10, 0x1f ;  /* 0x0e001f0006097f89 */ /* 0x002e6200000e0000 */
[----:B0-----:R-:W-:Y:S01]  /*0a80*/  FADD R10, -R13, R0 ;  /* 0x000000000d0a7221 */ /* 0x001fe20000000100 */
[----:B-1----:R-:W-:-:S04]  /*0a90*/  FSEL R9, R9, R6, !P3 ;  /* 0x0000000609097208 */ /* 0x002fc80005800000 */
[----:B------:R-:W-:-:S04]  /*0aa0*/  FSEL R10, -R10, R10, P1 ;  /* 0x0000000a0a0a7208 */ /* 0x000fc80000800100 */
[----:B------:R-:W-:-:S04]  /*0ab0*/  FSETP.GEU.AND P1, PT, R10, RZ, PT ;  /* 0x000000ff0a00720b */ /* 0x000fc80003f2e000 */
[----:B------:R-:W-:Y:S02]  /*0ac0*/  FSEL R8, R0, R13, !P1 ;  /* 0x0000000d00087208 */ /* 0x000fe40004800000 */
        /* <DEDUP_REMOVED lines=16> */
[----:B0-----:R-:W-:Y:S02]  /*0bd0*/  FSEL R6, R6, R11, !P1 ;  /* 0x0000000b06067208 */ /* 0x001fe40004800000 */
[----:B------:R-:W-:-:S03]  /*0be0*/  ISETP.GT.U32.AND P1, PT, R7, 0xf, PT ;  /* 0x0000000f0700780c */ /* 0x000fc60003f24070 */
[----:B------:R0:W2:Y:S01]  /*0bf0*/  SHFL.BFLY PT, R9, R6, 0x1, 0x1f ;  /* 0x0c201f0006097f89 */ /* 0x0000a200000e0000 */
[----:B-1----:R-:W-:-:S05]  /*0c00*/  FADD R8, -R10, R13 ;  /* 0x0000000d0a087221 */ /* 0x002fca0000000100 */
[----:B------:R-:W-:-:S04]  /*0c10*/  FSEL R8, -R8, R8, P0 ;  /* 0x0000000808087208 */ /* 0x000fc80000000100 */
[----:B------:R-:W-:Y:S01]  /*0c20*/  FSETP.GEU.AND P0, PT, R8, RZ, PT ;  /* 0x000000ff0800720b */ /* 0x000fe20003f0e000 */
[----:B0-----:R-:W-:-:S12]  /*0c30*/  @P1 EXIT ;  /* 0x000000000000194d */ /* 0x001fd80003800000 */
[----:B------:R-:W-:Y:S02]  /*0c40*/  ISETP.NE.AND P1, PT, R7, RZ, PT ;  /* 0x000000ff0700720c */ /* 0x000fe40003f25270 */
[----:B--2---:R-:W-:Y:S02]  /*0c50*/  FSEL R9, R9, R6, !P0 ;  /* 0x0000000609097208 */ /* 0x004fe40004000000 */
[----:B------:R-:W-:-:S03]  /*0c60*/  FSEL R13, R13, R10, !P0 ;  /* 0x0000000a0d0d7208 */ /* 0x000fc60004000000 */
[----:B------:R0:W-:Y:S06]  /*0c70*/  STG.E desc[UR8][R4.64], R9 ;  /* 0x0000000904007986 */ /* 0x0001ec000c101908 */
[----:B------:R-:W-:Y:S05]  /*0c80*/  @P1 EXIT ;  /* 0x000000000000194d */ /* 0x000fea0003800000 */
[----:B------:R-:W-:Y:S01]  /*0c90*/  STG.E desc[UR8][R2.64], R13 ;  /* 0x0000000d02007986 */ /* 0x000fe2000c101908 */
[----:B------:R-:W-:Y:S05]  /*0ca0*/  EXIT ;  /* 0x000000000000794d */ /* 0x000fea0003800000 */
.L_x_0:
[----:B------:R-:W-:-:S00]  /*0cb0*/  BRA `(.L_x_0) ;  /* 0xfffffffc00fc7947 */ /* 0x000fc0000383ffff */
[----:B------:R-:W-:-:S00]  /*0cc0*/  NOP ;  /* 0x0000000000007918 */ /* 0x000fc00000000000 */
        /* <DEDUP_REMOVED lines=11> */
.L_x_1:


//--------------------- .nv.shared._Z21SortParamBasedBitonicPfS_ --------------------------
	.section	.nv.shared._Z21SortParamBasedBitonicPfS_,"aw",@nobits
	.sectionflags	@""
	.align	4
.nv.shared._Z21SortParamBasedBitonicPfS_:
	.zero		1536


//--------------------- .nv.shared.reserved.0     --------------------------
	.section	.nv.shared.reserved.0,"aw",@nobits
	.weak		__nv_reservedSMEM_offset_0_alias
	.size		__nv_reservedSMEM_offset_0_alias, 0, 64
	.other		__nv_reservedSMEM_offset_0_alias,@"STO_CUDA_RESERVED_SHARED STV_DEFAULT"
__nv_reservedSMEM_offset_0_alias:
	.zero		0
	.zero		64


//--------------------- .nv.constant0._Z21SortParamBasedBitonicPfS_ --------------------------
	.section	.nv.constant0._Z21SortParamBasedBitonicPfS_,"a",@progbits
	.sectionflags	@""
	.align	4
.nv.constant0._Z21SortParamBasedBitonicPfS_:
	.zero		912


//--------------------- SYMBOLS --------------------------

	.type		.nv.reservedSmem.offset0,@object
	.size		.nv.reservedSmem.offset0,0x4
	.type		.nv.reservedSmem.cap,@object
	.size		.nv.reservedSmem.cap,0x4
